//
// Generated by NVIDIA NVVM Compiler
//
// Compiler Build ID: CL-36424714
// Cuda compilation tools, release 13.0, V13.0.88
// Based on NVVM 20.0.0
//

.version 9.0
.target sm_100
.address_size 64

	// .globl	_Z11vectorMultiPiS_S_

.visible .entry _Z11vectorMultiPiS_S_(
	.param .u64 .ptr .align 1 _Z11vectorMultiPiS_S__param_0,
	.param .u64 .ptr .align 1 _Z11vectorMultiPiS_S__param_1,
	.param .u64 .ptr .align 1 _Z11vectorMultiPiS_S__param_2
)
{
	.reg .pred 	%p<2>;
	.reg .b32 	%r<8>;
	.reg .b64 	%rd<11>;

	ld.param.u64 	%rd1, [_Z11vectorMultiPiS_S__param_0];
	ld.param.u64 	%rd2, [_Z11vectorMultiPiS_S__param_1];
	ld.param.u64 	%rd3, [_Z11vectorMultiPiS_S__param_2];
	mov.u32 	%r2, %ctaid.x;
	mov.u32 	%r3, %ntid.x;
	mov.u32 	%r4, %tid.x;
	mad.lo.s32 	%r1, %r2, %r3, %r4;
	setp.gt.s32 	%p1, %r1, 4095;
	@%p1 bra 	$L__BB0_2;
	cvta.to.global.u64 	%rd4, %rd1;
	cvta.to.global.u64 	%rd5, %rd2;
	cvta.to.global.u64 	%rd6, %rd3;
	mul.wide.s32 	%rd7, %r1, 4;
	add.s64 	%rd8, %rd4, %rd7;
	ld.global.u32 	%r5, [%rd8];
	add.s64 	%rd9, %rd5, %rd7;
	ld.global.u32 	%r6, [%rd9];
	mul.lo.s32 	%r7, %r6, %r5;
	add.s64 	%rd10, %rd6, %rd7;
	st.global.u32 	[%rd10], %r7;
$L__BB0_2:
	ret;

}


// ===== COMPILED SASS (sm_100) =====

	.target	sm_100

	.elftype	@"ET_EXEC"


//--------------------- .note.nv.tkinfo           --------------------------
	.section	.note.nv.tkinfo,"",@"SHT_NOTE"
	.sectionflags	@"SHF_NOTE_NV_TKINFO"
	.tkinfo
        /*0018*/ 	.word	0x00000002
        /*0030*/ 	.string	""
        /*0030*/ 	.string	"ptxas"
        /*0030*/ 	.string	"Cuda compilation tools, release 13.0, V13.0.88"
        /*0030*/ 	.string	"Build cuda_13.0.r13.0/compiler.36424714_0"
        /*0030*/ 	.string	"-arch sm_100 -m 64 "



//--------------------- .note.nv.cuinfo           --------------------------
	.section	.note.nv.cuinfo,"",@"SHT_NOTE"
	.sectionflags	@"SHF_NOTE_NV_CUINFO"
        /*0018*/ 	.short	0x0002
        /*001a*/ 	.short	0x0064
        /*001c*/ 	.short	0x0082
	.zero		2


//--------------------- .nv.info                  --------------------------
	.section	.nv.info,"",@"SHT_CUDA_INFO"
	.align	4


	//----- nvinfo : EIATTR_REGCOUNT
	.align		4
        /*0000*/ 	.byte	0x04, 0x2f
        /*0002*/ 	.short	(.L_1 - .L_0)
	.align		4
.L_0:
        /*0004*/ 	.word	index@(_Z11vectorMultiPiS_S_)
        /*0008*/ 	.word	0x0000000c


	//----- nvinfo : EIATTR_FRAME_SIZE
	.align		4
.L_1:
        /*000c*/ 	.byte	0x04, 0x11
        /*000e*/ 	.short	(.L_3 - .L_2)
	.align		4
.L_2:
        /*0010*/ 	.word	index@(_Z11vectorMultiPiS_S_)
        /*0014*/ 	.word	0x00000000


	//----- nvinfo : EIATTR_MIN_STACK_SIZE
	.align		4
.L_3:
        /*0018*/ 	.byte	0x04, 0x12
        /*001a*/ 	.short	(.L_5 - .L_4)
	.align		4
.L_4:
        /*001c*/ 	.word	index@(_Z11vectorMultiPiS_S_)
        /*0020*/ 	.word	0x00000000
.L_5:


//--------------------- .nv.compat                --------------------------
	.section	.nv.compat,"",@"SHT_CUDA_COMPAT_INFO"
	.align	4
        /*0000*/ 	.byte	0x02, 0x09, 0x00, 0x00, 0x02, 0x02, 0x01, 0x00, 0x02, 0x05, 0x05, 0x00, 0x03, 0x07, 0x01, 0x01
        /*0010*/ 	.byte	0x02, 0x03, 0x00, 0x00, 0x02, 0x06, 0x01, 0x00, 0x04, 0x0b, 0x08, 0x00, 0x09, 0x00, 0x00, 0x00
        /*0020*/ 	.byte	0x00, 0x00, 0x00, 0x00


//--------------------- .nv.info._Z11vectorMultiPiS_S_ --------------------------
	.section	.nv.info._Z11vectorMultiPiS_S_,"",@"SHT_CUDA_INFO"
	.sectionflags	@""
	.align	4


	//----- nvinfo : EIATTR_CUDA_API_VERSION
	.align		4
        /*0000*/ 	.byte	0x04, 0x37
        /*0002*/ 	.short	(.L_7 - .L_6)
.L_6:
        /*0004*/ 	.word	0x00000082


	//----- nvinfo : EIATTR_KPARAM_INFO
	.align		4
.L_7:
        /*0008*/ 	.byte	0x04, 0x17
        /*000a*/ 	.short	(.L_9 - .L_8)
.L_8:
        /*000c*/ 	.word	0x00000000
        /*0010*/ 	.short	0x0002
        /*0012*/ 	.short	0x0010
        /*0014*/ 	.byte	0x00, 0xf5, 0x21, 0x00


	//----- nvinfo : EIATTR_KPARAM_INFO
	.align		4
.L_9:
        /*0018*/ 	.byte	0x04, 0x17
        /*001a*/ 	.short	(.L_11 - .L_10)
.L_10:
        /*001c*/ 	.word	0x00000000
        /*0020*/ 	.short	0x0001
        /*0022*/ 	.short	0x0008
        /*0024*/ 	.byte	0x00, 0xf5, 0x21, 0x00


	//----- nvinfo : EIATTR_KPARAM_INFO
	.align		4
.L_11:
        /*0028*/ 	.byte	0x04, 0x17
        /*002a*/ 	.short	(.L_13 - .L_12)
.L_12:
        /*002c*/ 	.word	0x00000000
        /*0030*/ 	.short	0x0000
        /*0032*/ 	.short	0x0000
        /*0034*/ 	.byte	0x00, 0xf5, 0x21, 0x00


	//----- nvinfo : EIATTR_SPARSE_MMA_MASK
	.align		4
.L_13:
        /*0038*/ 	.byte	0x03, 0x50
        /*003a*/ 	.short	0x0000


	//----- nvinfo : EIATTR_MAXREG_COUNT
	.align		4
        /*003c*/ 	.byte	0x03, 0x1b
        /*003e*/ 	.short	0x00ff


	//----- nvinfo : EIATTR_MERCURY_ISA_VERSION
	.align		4
        /*0040*/ 	.byte	0x03, 0x5f
        /*0042*/ 	.short	0x0101


	//----- nvinfo : EIATTR_VRC_CTA_INIT_COUNT
	.align		4
        /*0044*/ 	.byte	0x02, 0x4a
	.zero		1
	.zero		1


	//----- nvinfo : EIATTR_EXIT_INSTR_OFFSETS
	.align		4
        /*0048*/ 	.byte	0x04, 0x1c
        /*004a*/ 	.short	(.L_15 - .L_14)


	//   ....[0]....
.L_14:
        /*004c*/ 	.word	0x00000060


	//   ....[1]....
        /*0050*/ 	.word	0x00000120


	//----- nvinfo : EIATTR_CBANK_PARAM_SIZE
	.align		4
.L_15:
        /*0054*/ 	.byte	0x03, 0x19
        /*0056*/ 	.short	0x0018


	//----- nvinfo : EIATTR_PARAM_CBANK
	.align		4
        /*0058*/ 	.byte	0x04, 0x0a
        /*005a*/ 	.short	(.L_17 - .L_16)
	.align		4
.L_16:
        /*005c*/ 	.word	index@(.nv.constant0._Z11vectorMultiPiS_S_)
        /*0060*/ 	.short	0x0380
        /*0062*/ 	.short	0x0018


	//----- nvinfo : EIATTR_SW_WAR
	.align		4
.L_17:
        /*0064*/ 	.byte	0x04, 0x36
        /*0066*/ 	.short	(.L_19 - .L_18)
.L_18:
        /*0068*/ 	.word	0x00000008
.L_19:


//--------------------- .nv.callgraph             --------------------------
	.section	.nv.callgraph,"",@"SHT_CUDA_CALLGRAPH"
	.align	4
	.sectionentsize	8
	.align		4
        /*0000*/ 	.word	0x00000000
	.align		4
        /*0004*/ 	.word	0xffffffff
	.align		4
        /*0008*/ 	.word	0x00000000
	.align		4
        /*000c*/ 	.word	0xfffffffe
	.align		4
        /*0010*/ 	.word	0x00000000
	.align		4
        /*0014*/ 	.word	0xfffffffd
	.align		4
        /*0018*/ 	.word	0x00000000
	.align		4
        /*001c*/ 	.word	0xfffffffc


//--------------------- .text._Z11vectorMultiPiS_S_ --------------------------
	.section	.text._Z11vectorMultiPiS_S_,"ax",@progbits
	.align	128
        .global         _Z11vectorMultiPiS_S_
        .type           _Z11vectorMultiPiS_S_,@function
        .size           _Z11vectorMultiPiS_S_,(.L_x_1 - _Z11vectorMultiPiS_S_)
        .other          _Z11vectorMultiPiS_S_,@"STO_CUDA_ENTRY STV_DEFAULT"
_Z11vectorMultiPiS_S_:
.text._Z11vectorMultiPiS_S_:
[----:B------:R-:W-:Y:S01]  /*0000*/  LDC R1, c[0x0][0x37c] ;  /* 0x0000df00ff017b82 */ /* 0x000fe20000000800 */
[----:B------:R-:W0:Y:S07]  /*0010*/  S2R R0, SR_TID.X ;  /* 0x0000000000007919 */ /* 0x000e2e0000002100 */
[----:B------:R-:W0:Y:S08]  /*0020*/  S2UR UR4, SR_CTAID.X ;  /* 0x00000000000479c3 */ /* 0x000e300000002500 */
[----:B------:R-:W0:Y:S02]  /*0030*/  LDC R9, c[0x0][0x360] ;  /* 0x0000d800ff097b82 */ /* 0x000e240000000800 */
[----:B0-----:R-:W-:-:S05]  /*0040*/  IMAD R9, R9, UR4, R0 ;  /* 0x0000000409097c24 */ /* 0x001fca000f8e0200 */
[----:B------:R-:W-:-:S13]  /*0050*/  ISETP.GT.AND P0, PT, R9, 0xfff, PT ;  /* 0x00000fff0900780c */ /* 0x000fda0003f04270 */
[----:B------:R-:W-:Y:S05]  /*0060*/  @P0 EXIT ;  /* 0x000000000000094d */ /* 0x000fea0003800000 */
[----:B------:R-:W0:Y:S01]  /*0070*/  LDC.64 R2, c[0x0][0x380] ;  /* 0x0000e000ff027b82 */ /* 0x000e220000000a00 */
[----:B------:R-:W1:Y:S07]  /*0080*/  LDCU.64 UR4, c[0x0][0x358] ;  /* 0x00006b00ff0477ac */ /* 0x000e6e0008000a00 */
[----:B------:R-:W2:Y:S08]  /*0090*/  LDC.64 R4, c[0x0][0x388] ;  /* 0x0000e200ff047b82 */ /* 0x000eb00000000a00 */
[----:B------:R-:W3:Y:S01]  /*00a0*/  LDC.64 R6, c[0x0][0x390] ;  /* 0x0000e400ff067b82 */ /* 0x000ee20000000a00 */
[----:B0-----:R-:W-:-:S06]  /*00b0*/  IMAD.WIDE R2, R9, 0x4, R2 ;  /* 0x0000000409027825 */ /* 0x001fcc00078e0202 */
[----:B-1----:R-:W4:Y:S01]  /*00c0*/  LDG.E R2, desc[UR4][R2.64] ;  /* 0x0000000402027981 */ /* 0x002f22000c1e1900 */
[----:B--2---:R-:W-:-:S06]  /*00d0*/  IMAD.WIDE R4, R9, 0x4, R4 ;  /* 0x0000000409047825 */ /* 0x004fcc00078e0204 */
[----:B------:R-:W4:Y:S01]  /*00e0*/  LDG.E R5, desc[UR4][R4.64] ;  /* 0x0000000404057981 */ /* 0x000f22000c1e1900 */
[----:B---3--:R-:W-:-:S04]  /*00f0*/  IMAD.WIDE R6, R9, 0x4, R6 ;  /* 0x0000000409067825 */ /* 0x008fc800078e0206 */
[----:B----4-:R-:W-:-:S05]  /*0100*/  IMAD R9, R2, R5, RZ ;  /* 0x0000000502097224 */ /* 0x010fca00078e02ff */
[----:B------:R-:W-:Y:S01]  /*0110*/  STG.E desc[UR4][R6.64], R9 ;  /* 0x0000000906007986 */ /* 0x000fe2000c101904 */
[----:B------:R-:W-:Y:S05]  /*0120*/  EXIT ;  /* 0x000000000000794d */ /* 0x000fea0003800000 */
.L_x_0:
[----:B------:R-:W-:-:S00]  /*0130*/  BRA `(.L_x_0) ;  /* 0xfffffffc00fc7947 */ /* 0x000fc0000383ffff */
[----:B------:R-:W-:-:S00]  /*0140*/  NOP ;  /* 0x0000000000007918 */ /* 0x000fc00000000000 */
        /* <DEDUP_REMOVED lines=11> */
.L_x_1:


//--------------------- .nv.shared.reserved.0     --------------------------
	.section	.nv.shared.reserved.0,"aw",@nobits
	.weak		__nv_reservedSMEM_offset_0_alias
	.size		__nv_reservedSMEM_offset_0_alias, 0, 64
	.other		__nv_reservedSMEM_offset_0_alias,@"STO_CUDA_RESERVED_SHARED STV_DEFAULT"
__nv_reservedSMEM_offset_0_alias:
	.zero		0
	.zero		64


//--------------------- .nv.constant0._Z11vectorMultiPiS_S_ --------------------------
	.section	.nv.constant0._Z11vectorMultiPiS_S_,"a",@progbits
	.sectionflags	@""
	.align	4
.nv.constant0._Z11vectorMultiPiS_S_:
	.zero		920


//--------------------- SYMBOLS --------------------------

	.type		.nv.reservedSmem.offset0,@object
	.size		.nv.reservedSmem.offset0,0x4
